//
// Generated by NVIDIA NVVM Compiler
//
// Compiler Build ID: CL-36424714
// Cuda compilation tools, release 13.0, V13.0.88
// Based on NVVM 20.0.0
//

.version 9.0
.target sm_100
.address_size 64

	// .globl	_ZN3cub18CUB_300001_SM_10006detail11EmptyKernelIvEEvv
.global .align 4 .b8 precalc_xorwow_matrix[102400];
.global .align 4 .b8 precalc_xorwow_offset_matrix[102400];
.global .align 4 .b8 mrg32k3aM1[2304];
.global .align 4 .b8 mrg32k3aM2[2304];
.global .align 4 .b8 mrg32k3aM1SubSeq[2016];
.global .align 4 .b8 mrg32k3aM2SubSeq[2016];
.global .align 4 .b8 mrg32k3aM1Seq[2304];
.global .align 4 .b8 mrg32k3aM2Seq[2304];
.const .align 8 .b8 __cr_lgamma_table[72];
.global .align 1 .b8 _ZN40_INTERNAL_775dc3f3_4_k_cu_dfda9a85_369744cuda3std3__45__cpo5beginE[1];
.global .align 1 .b8 _ZN40_INTERNAL_775dc3f3_4_k_cu_dfda9a85_369744cuda3std3__45__cpo3endE[1];
.global .align 1 .b8 _ZN40_INTERNAL_775dc3f3_4_k_cu_dfda9a85_369744cuda3std3__45__cpo6cbeginE[1];
.global .align 1 .b8 _ZN40_INTERNAL_775dc3f3_4_k_cu_dfda9a85_369744cuda3std3__45__cpo4cendE[1];
.global .align 1 .b8 _ZN40_INTERNAL_775dc3f3_4_k_cu_dfda9a85_369744cuda3std3__45__cpo6rbeginE[1];
.global .align 1 .b8 _ZN40_INTERNAL_775dc3f3_4_k_cu_dfda9a85_369744cuda3std3__45__cpo4rendE[1];
.global .align 1 .b8 _ZN40_INTERNAL_775dc3f3_4_k_cu_dfda9a85_369744cuda3std3__45__cpo7crbeginE[1];
.global .align 1 .b8 _ZN40_INTERNAL_775dc3f3_4_k_cu_dfda9a85_369744cuda3std3__45__cpo5crendE[1];
.global .align 1 .b8 _ZN40_INTERNAL_775dc3f3_4_k_cu_dfda9a85_369744cuda3std3__442_GLOBAL__N__775dc3f3_4_k_cu_dfda9a85_369746ignoreE[1];
.global .align 1 .b8 _ZN40_INTERNAL_775dc3f3_4_k_cu_dfda9a85_369744cuda3std3__419piecewise_constructE[1];
.global .align 1 .b8 _ZN40_INTERNAL_775dc3f3_4_k_cu_dfda9a85_369744cuda3std3__48in_placeE[1];
.global .align 1 .b8 _ZN40_INTERNAL_775dc3f3_4_k_cu_dfda9a85_369744cuda3std3__420unreachable_sentinelE[1];
.global .align 1 .b8 _ZN40_INTERNAL_775dc3f3_4_k_cu_dfda9a85_369744cuda3std3__47nulloptE[1];
.global .align 1 .b8 _ZN40_INTERNAL_775dc3f3_4_k_cu_dfda9a85_369744cuda3std3__48unexpectE[1];
.global .align 1 .b8 _ZN40_INTERNAL_775dc3f3_4_k_cu_dfda9a85_369744cuda3std6ranges3__45__cpo4swapE[1];
.global .align 1 .b8 _ZN40_INTERNAL_775dc3f3_4_k_cu_dfda9a85_369744cuda3std6ranges3__45__cpo9iter_moveE[1];
.global .align 1 .b8 _ZN40_INTERNAL_775dc3f3_4_k_cu_dfda9a85_369744cuda3std6ranges3__45__cpo5beginE[1];
.global .align 1 .b8 _ZN40_INTERNAL_775dc3f3_4_k_cu_dfda9a85_369744cuda3std6ranges3__45__cpo3endE[1];
.global .align 1 .b8 _ZN40_INTERNAL_775dc3f3_4_k_cu_dfda9a85_369744cuda3std6ranges3__45__cpo6cbeginE[1];
.global .align 1 .b8 _ZN40_INTERNAL_775dc3f3_4_k_cu_dfda9a85_369744cuda3std6ranges3__45__cpo4cendE[1];
.global .align 1 .b8 _ZN40_INTERNAL_775dc3f3_4_k_cu_dfda9a85_369744cuda3std6ranges3__45__cpo7advanceE[1];
.global .align 1 .b8 _ZN40_INTERNAL_775dc3f3_4_k_cu_dfda9a85_369744cuda3std6ranges3__45__cpo9iter_swapE[1];
.global .align 1 .b8 _ZN40_INTERNAL_775dc3f3_4_k_cu_dfda9a85_369744cuda3std6ranges3__45__cpo4nextE[1];
.global .align 1 .b8 _ZN40_INTERNAL_775dc3f3_4_k_cu_dfda9a85_369744cuda3std6ranges3__45__cpo4prevE[1];
.global .align 1 .b8 _ZN40_INTERNAL_775dc3f3_4_k_cu_dfda9a85_369744cuda3std6ranges3__45__cpo4dataE[1];
.global .align 1 .b8 _ZN40_INTERNAL_775dc3f3_4_k_cu_dfda9a85_369744cuda3std6ranges3__45__cpo5cdataE[1];
.global .align 1 .b8 _ZN40_INTERNAL_775dc3f3_4_k_cu_dfda9a85_369744cuda3std6ranges3__45__cpo4sizeE[1];
.global .align 1 .b8 _ZN40_INTERNAL_775dc3f3_4_k_cu_dfda9a85_369744cuda3std6ranges3__45__cpo5ssizeE[1];
.global .align 1 .b8 _ZN40_INTERNAL_775dc3f3_4_k_cu_dfda9a85_369744cuda3std6ranges3__45__cpo8distanceE[1];
.global .align 1 .b8 _ZN40_INTERNAL_775dc3f3_4_k_cu_dfda9a85_369746thrust24THRUST_300001_SM_1000_NS8cuda_cub3parE[1];
.global .align 1 .b8 _ZN40_INTERNAL_775dc3f3_4_k_cu_dfda9a85_369746thrust24THRUST_300001_SM_1000_NS8cuda_cub10par_nosyncE[1];
.global .align 1 .b8 _ZN40_INTERNAL_775dc3f3_4_k_cu_dfda9a85_369746thrust24THRUST_300001_SM_1000_NS6system6detail10sequential3seqE[1];
.global .align 1 .b8 _ZN40_INTERNAL_775dc3f3_4_k_cu_dfda9a85_369746thrust24THRUST_300001_SM_1000_NS6system3cpp3parE[1];
.global .align 1 .b8 _ZN40_INTERNAL_775dc3f3_4_k_cu_dfda9a85_369746thrust24THRUST_300001_SM_1000_NS12placeholders2_1E[1];
.global .align 1 .b8 _ZN40_INTERNAL_775dc3f3_4_k_cu_dfda9a85_369746thrust24THRUST_300001_SM_1000_NS12placeholders2_2E[1];
.global .align 1 .b8 _ZN40_INTERNAL_775dc3f3_4_k_cu_dfda9a85_369746thrust24THRUST_300001_SM_1000_NS12placeholders2_3E[1];
.global .align 1 .b8 _ZN40_INTERNAL_775dc3f3_4_k_cu_dfda9a85_369746thrust24THRUST_300001_SM_1000_NS12placeholders2_4E[1];
.global .align 1 .b8 _ZN40_INTERNAL_775dc3f3_4_k_cu_dfda9a85_369746thrust24THRUST_300001_SM_1000_NS12placeholders2_5E[1];
.global .align 1 .b8 _ZN40_INTERNAL_775dc3f3_4_k_cu_dfda9a85_369746thrust24THRUST_300001_SM_1000_NS12placeholders2_6E[1];
.global .align 1 .b8 _ZN40_INTERNAL_775dc3f3_4_k_cu_dfda9a85_369746thrust24THRUST_300001_SM_1000_NS12placeholders2_7E[1];
.global .align 1 .b8 _ZN40_INTERNAL_775dc3f3_4_k_cu_dfda9a85_369746thrust24THRUST_300001_SM_1000_NS12placeholders2_8E[1];
.global .align 1 .b8 _ZN40_INTERNAL_775dc3f3_4_k_cu_dfda9a85_369746thrust24THRUST_300001_SM_1000_NS12placeholders2_9E[1];
.global .align 1 .b8 _ZN40_INTERNAL_775dc3f3_4_k_cu_dfda9a85_369746thrust24THRUST_300001_SM_1000_NS12placeholders3_10E[1];
.global .align 1 .b8 _ZN40_INTERNAL_775dc3f3_4_k_cu_dfda9a85_369746thrust24THRUST_300001_SM_1000_NS3seqE[1];
.global .align 1 .b8 _ZN40_INTERNAL_775dc3f3_4_k_cu_dfda9a85_369746thrust24THRUST_300001_SM_1000_NS6deviceE[1];

.visible .entry _ZN3cub18CUB_300001_SM_10006detail11EmptyKernelIvEEvv()
{


	ret;

}


// ===== COMPILED SASS (sm_100) =====

	.target	sm_100

	.elftype	@"ET_EXEC"


//--------------------- .note.nv.tkinfo           --------------------------
	.section	.note.nv.tkinfo,"",@"SHT_NOTE"
	.sectionflags	@"SHF_NOTE_NV_TKINFO"
	.tkinfo
        /*0018*/ 	.word	0x00000002
        /*0030*/ 	.string	""
        /*0030*/ 	.string	"ptxas"
        /*0030*/ 	.string	"Cuda compilation tools, release 13.0, V13.0.88"
        /*0030*/ 	.string	"Build cuda_13.0.r13.0/compiler.36424714_0"
        /*0030*/ 	.string	"-arch sm_100 -m 64 "



//--------------------- .note.nv.cuinfo           --------------------------
	.section	.note.nv.cuinfo,"",@"SHT_NOTE"
	.sectionflags	@"SHF_NOTE_NV_CUINFO"
        /*0018*/ 	.short	0x0002
        /*001a*/ 	.short	0x0064
        /*001c*/ 	.short	0x0082
	.zero		2


//--------------------- .nv.info                  --------------------------
	.section	.nv.info,"",@"SHT_CUDA_INFO"
	.align	4


	//----- nvinfo : EIATTR_REGCOUNT
	.align		4
        /*0000*/ 	.byte	0x04, 0x2f
        /*0002*/ 	.short	(.L_55 - .L_54)
	.align		4
.L_54:
        /*0004*/ 	.word	index@(_ZN3cub18CUB_300001_SM_10006detail11EmptyKernelIvEEvv)
        /*0008*/ 	.word	0x00000004


	//----- nvinfo : EIATTR_FRAME_SIZE
	.align		4
.L_55:
        /*000c*/ 	.byte	0x04, 0x11
        /*000e*/ 	.short	(.L_57 - .L_56)
	.align		4
.L_56:
        /*0010*/ 	.word	index@(_ZN3cub18CUB_300001_SM_10006detail11EmptyKernelIvEEvv)
        /*0014*/ 	.word	0x00000000


	//----- nvinfo : EIATTR_MIN_STACK_SIZE
	.align		4
.L_57:
        /*0018*/ 	.byte	0x04, 0x12
        /*001a*/ 	.short	(.L_59 - .L_58)
	.align		4
.L_58:
        /*001c*/ 	.word	index@(_ZN3cub18CUB_300001_SM_10006detail11EmptyKernelIvEEvv)
        /*0020*/ 	.word	0x00000000
.L_59:


//--------------------- .nv.compat                --------------------------
	.section	.nv.compat,"",@"SHT_CUDA_COMPAT_INFO"
	.align	4
        /*0000*/ 	.byte	0x02, 0x09, 0x00, 0x00, 0x02, 0x02, 0x01, 0x00, 0x02, 0x05, 0x05, 0x00, 0x03, 0x07, 0x01, 0x01
        /*0010*/ 	.byte	0x02, 0x03, 0x00, 0x00, 0x02, 0x06, 0x01, 0x00, 0x04, 0x0b, 0x08, 0x00, 0x09, 0x00, 0x00, 0x00
        /*0020*/ 	.byte	0x00, 0x00, 0x00, 0x00


//--------------------- .nv.info._ZN3cub18CUB_300001_SM_10006detail11EmptyKernelIvEEvv --------------------------
	.section	.nv.info._ZN3cub18CUB_300001_SM_10006detail11EmptyKernelIvEEvv,"",@"SHT_CUDA_INFO"
	.sectionflags	@""
	.align	4


	//----- nvinfo : EIATTR_CUDA_API_VERSION
	.align		4
        /*0000*/ 	.byte	0x04, 0x37
        /*0002*/ 	.short	(.L_61 - .L_60)
.L_60:
        /*0004*/ 	.word	0x00000082


	//----- nvinfo : EIATTR_SPARSE_MMA_MASK
	.align		4
.L_61:
        /*0008*/ 	.byte	0x03, 0x50
        /*000a*/ 	.short	0x0000


	//----- nvinfo : EIATTR_MAXREG_COUNT
	.align		4
        /*000c*/ 	.byte	0x03, 0x1b
        /*000e*/ 	.short	0x00ff


	//----- nvinfo : EIATTR_MERCURY_ISA_VERSION
	.align		4
        /*0010*/ 	.byte	0x03, 0x5f
        /*0012*/ 	.short	0x0101


	//----- nvinfo : EIATTR_VRC_CTA_INIT_COUNT
	.align		4
        /*0014*/ 	.byte	0x02, 0x4a
	.zero		1
	.zero		1


	//----- nvinfo : EIATTR_EXIT_INSTR_OFFSETS
	.align		4
        /*0018*/ 	.byte	0x04, 0x1c
        /*001a*/ 	.short	(.L_63 - .L_62)


	//   ....[0]....
.L_62:
        /*001c*/ 	.word	0x00000010


	//----- nvinfo : EIATTR_SW_WAR
	.align		4
.L_63:
        /*0020*/ 	.byte	0x04, 0x36
        /*0022*/ 	.short	(.L_65 - .L_64)
.L_64:
        /*0024*/ 	.word	0x00000008
.L_65:


//--------------------- .nv.callgraph             --------------------------
	.section	.nv.callgraph,"",@"SHT_CUDA_CALLGRAPH"
	.align	4
	.sectionentsize	8
	.align		4
        /*0000*/ 	.word	0x00000000
	.align		4
        /*0004*/ 	.word	0xffffffff
	.align		4
        /*0008*/ 	.word	0x00000000
	.align		4
        /*000c*/ 	.word	0xfffffffe
	.align		4
        /*0010*/ 	.word	0x00000000
	.align		4
        /*0014*/ 	.word	0xfffffffd
	.align		4
        /*0018*/ 	.word	0x00000000
	.align		4
        /*001c*/ 	.word	0xfffffffc


//--------------------- .nv.constant4             --------------------------
	.section	.nv.constant4,"a",@progbits
	.align	8
	.align		8
.nv.constant4:
        /*0000*/ 	.dword	precalc_xorwow_matrix
	.align		8
        /*0008*/ 	.dword	precalc_xorwow_offset_matrix
	.align		8
        /*0010*/ 	.dword	mrg32k3aM1
	.align		8
        /*0018*/ 	.dword	mrg32k3aM2
	.align		8
        /*0020*/ 	.dword	mrg32k3aM1SubSeq
	.align		8
        /*0028*/ 	.dword	mrg32k3aM2SubSeq
	.align		8
        /*0030*/ 	.dword	mrg32k3aM1Seq
	.align		8
        /*0038*/ 	.dword	mrg32k3aM2Seq
	.align		8
        /*0040*/ 	.dword	_ZN40_INTERNAL_775dc3f3_4_k_cu_dfda9a85_372794cuda3std3__45__cpo5beginE
	.align		8
        /*0048*/ 	.dword	_ZN40_INTERNAL_775dc3f3_4_k_cu_dfda9a85_372794cuda3std3__45__cpo3endE
	.align		8
        /*0050*/ 	.dword	_ZN40_INTERNAL_775dc3f3_4_k_cu_dfda9a85_372794cuda3std3__45__cpo6cbeginE
	.align		8
        /*0058*/ 	.dword	_ZN40_INTERNAL_775dc3f3_4_k_cu_dfda9a85_372794cuda3std3__45__cpo4cendE
	.align		8
        /*0060*/ 	.dword	_ZN40_INTERNAL_775dc3f3_4_k_cu_dfda9a85_372794cuda3std3__45__cpo6rbeginE
	.align		8
        /*0068*/ 	.dword	_ZN40_INTERNAL_775dc3f3_4_k_cu_dfda9a85_372794cuda3std3__45__cpo4rendE
	.align		8
        /*0070*/ 	.dword	_ZN40_INTERNAL_775dc3f3_4_k_cu_dfda9a85_372794cuda3std3__45__cpo7crbeginE
	.align		8
        /*0078*/ 	.dword	_ZN40_INTERNAL_775dc3f3_4_k_cu_dfda9a85_372794cuda3std3__45__cpo5crendE
	.align		8
        /*0080*/ 	.dword	_ZN40_INTERNAL_775dc3f3_4_k_cu_dfda9a85_372794cuda3std3__442_GLOBAL__N__775dc3f3_4_k_cu_dfda9a85_372796ignoreE
	.align		8
        /*0088*/ 	.dword	_ZN40_INTERNAL_775dc3f3_4_k_cu_dfda9a85_372794cuda3std3__419piecewise_constructE
	.align		8
        /*0090*/ 	.dword	_ZN40_INTERNAL_775dc3f3_4_k_cu_dfda9a85_372794cuda3std3__48in_placeE
	.align		8
        /*0098*/ 	.dword	_ZN40_INTERNAL_775dc3f3_4_k_cu_dfda9a85_372794cuda3std3__420unreachable_sentinelE
	.align		8
        /*00a0*/ 	.dword	_ZN40_INTERNAL_775dc3f3_4_k_cu_dfda9a85_372794cuda3std3__47nulloptE
	.align		8
        /*00a8*/ 	.dword	_ZN40_INTERNAL_775dc3f3_4_k_cu_dfda9a85_372794cuda3std3__48unexpectE
	.align		8
        /*00b0*/ 	.dword	_ZN40_INTERNAL_775dc3f3_4_k_cu_dfda9a85_372794cuda3std6ranges3__45__cpo4swapE
	.align		8
        /*00b8*/ 	.dword	_ZN40_INTERNAL_775dc3f3_4_k_cu_dfda9a85_372794cuda3std6ranges3__45__cpo9iter_moveE
	.align		8
        /*00c0*/ 	.dword	_ZN40_INTERNAL_775dc3f3_4_k_cu_dfda9a85_372794cuda3std6ranges3__45__cpo5beginE
	.align		8
        /*00c8*/ 	.dword	_ZN40_INTERNAL_775dc3f3_4_k_cu_dfda9a85_372794cuda3std6ranges3__45__cpo3endE
	.align		8
        /*00d0*/ 	.dword	_ZN40_INTERNAL_775dc3f3_4_k_cu_dfda9a85_372794cuda3std6ranges3__45__cpo6cbeginE
	.align		8
        /*00d8*/ 	.dword	_ZN40_INTERNAL_775dc3f3_4_k_cu_dfda9a85_372794cuda3std6ranges3__45__cpo4cendE
	.align		8
        /*00e0*/ 	.dword	_ZN40_INTERNAL_775dc3f3_4_k_cu_dfda9a85_372794cuda3std6ranges3__45__cpo7advanceE
	.align		8
        /*00e8*/ 	.dword	_ZN40_INTERNAL_775dc3f3_4_k_cu_dfda9a85_372794cuda3std6ranges3__45__cpo9iter_swapE
	.align		8
        /*00f0*/ 	.dword	_ZN40_INTERNAL_775dc3f3_4_k_cu_dfda9a85_372794cuda3std6ranges3__45__cpo4nextE
	.align		8
        /*00f8*/ 	.dword	_ZN40_INTERNAL_775dc3f3_4_k_cu_dfda9a85_372794cuda3std6ranges3__45__cpo4prevE
	.align		8
        /*0100*/ 	.dword	_ZN40_INTERNAL_775dc3f3_4_k_cu_dfda9a85_372794cuda3std6ranges3__45__cpo4dataE
	.align		8
        /*0108*/ 	.dword	_ZN40_INTERNAL_775dc3f3_4_k_cu_dfda9a85_372794cuda3std6ranges3__45__cpo5cdataE
	.align		8
        /*0110*/ 	.dword	_ZN40_INTERNAL_775dc3f3_4_k_cu_dfda9a85_372794cuda3std6ranges3__45__cpo4sizeE
	.align		8
        /*0118*/ 	.dword	_ZN40_INTERNAL_775dc3f3_4_k_cu_dfda9a85_372794cuda3std6ranges3__45__cpo5ssizeE
	.align		8
        /*0120*/ 	.dword	_ZN40_INTERNAL_775dc3f3_4_k_cu_dfda9a85_372794cuda3std6ranges3__45__cpo8distanceE
	.align		8
        /*0128*/ 	.dword	_ZN40_INTERNAL_775dc3f3_4_k_cu_dfda9a85_372796thrust24THRUST_300001_SM_1000_NS8cuda_cub3parE
	.align		8
        /*0130*/ 	.dword	_ZN40_INTERNAL_775dc3f3_4_k_cu_dfda9a85_372796thrust24THRUST_300001_SM_1000_NS8cuda_cub10par_nosyncE
	.align		8
        /*0138*/ 	.dword	_ZN40_INTERNAL_775dc3f3_4_k_cu_dfda9a85_372796thrust24THRUST_300001_SM_1000_NS6system6detail10sequential3seqE
	.align		8
        /*0140*/ 	.dword	_ZN40_INTERNAL_775dc3f3_4_k_cu_dfda9a85_372796thrust24THRUST_300001_SM_1000_NS6system3cpp3parE
	.align		8
        /*0148*/ 	.dword	_ZN40_INTERNAL_775dc3f3_4_k_cu_dfda9a85_372796thrust24THRUST_300001_SM_1000_NS12placeholders2_1E
	.align		8
        /*0150*/ 	.dword	_ZN40_INTERNAL_775dc3f3_4_k_cu_dfda9a85_372796thrust24THRUST_300001_SM_1000_NS12placeholders2_2E
	.align		8
        /*0158*/ 	.dword	_ZN40_INTERNAL_775dc3f3_4_k_cu_dfda9a85_372796thrust24THRUST_300001_SM_1000_NS12placeholders2_3E
	.align		8
        /*0160*/ 	.dword	_ZN40_INTERNAL_775dc3f3_4_k_cu_dfda9a85_372796thrust24THRUST_300001_SM_1000_NS12placeholders2_4E
	.align		8
        /*0168*/ 	.dword	_ZN40_INTERNAL_775dc3f3_4_k_cu_dfda9a85_372796thrust24THRUST_300001_SM_1000_NS12placeholders2_5E
	.align		8
        /*0170*/ 	.dword	_ZN40_INTERNAL_775dc3f3_4_k_cu_dfda9a85_372796thrust24THRUST_300001_SM_1000_NS12placeholders2_6E
	.align		8
        /*0178*/ 	.dword	_ZN40_INTERNAL_775dc3f3_4_k_cu_dfda9a85_372796thrust24THRUST_300001_SM_1000_NS12placeholders2_7E
	.align		8
        /*0180*/ 	.dword	_ZN40_INTERNAL_775dc3f3_4_k_cu_dfda9a85_372796thrust24THRUST_300001_SM_1000_NS12placeholders2_8E
	.align		8
        /*0188*/ 	.dword	_ZN40_INTERNAL_775dc3f3_4_k_cu_dfda9a85_372796thrust24THRUST_300001_SM_1000_NS12placeholders2_9E
	.align		8
        /*0190*/ 	.dword	_ZN40_INTERNAL_775dc3f3_4_k_cu_dfda9a85_372796thrust24THRUST_300001_SM_1000_NS12placeholders3_10E
	.align		8
        /*0198*/ 	.dword	_ZN40_INTERNAL_775dc3f3_4_k_cu_dfda9a85_372796thrust24THRUST_300001_SM_1000_NS3seqE
	.align		8
        /*01a0*/ 	.dword	_ZN40_INTERNAL_775dc3f3_4_k_cu_dfda9a85_372796thrust24THRUST_300001_SM_1000_NS6deviceE


//--------------------- .nv.constant3             --------------------------
	.section	.nv.constant3,"a",@progbits
	.align	8
.nv.constant3:
	.type		__cr_lgamma_table,@object
	.size		__cr_lgamma_table,(.L_8 - __cr_lgamma_table)
__cr_lgamma_table:
        /*0000*/ 	.byte	0x00, 0x00, 0x00, 0x00, 0x00, 0x00, 0x00, 0x00, 0x00, 0x00, 0x00, 0x00, 0x00, 0x00, 0x00, 0x00
        /*0010*/ 	.byte	0xef, 0x39, 0xfa, 0xfe, 0x42, 0x2e, 0xe6, 0x3f, 0x02, 0x20, 0x2a, 0xfa, 0x0b, 0xab, 0xfc, 0x3f
        /*0020*/ 	.byte	0xf9, 0x2c, 0x92, 0x7c, 0xa7, 0x6c, 0x09, 0x40, 0xc9, 0x79, 0x44, 0x3c, 0x64, 0x26, 0x13, 0x40
        /*0030*/ 	.byte	0xca, 0x01, 0xcf, 0x3a, 0x27, 0x51, 0x1a, 0x40, 0x30, 0xcc, 0x2d, 0xf3, 0xe1, 0x0c, 0x21, 0x40
        /*0040*/ 	.byte	0x0d, 0xb7, 0xfc, 0x82, 0x8e, 0x35, 0x25, 0x40
.L_8:


//--------------------- .text._ZN3cub18CUB_300001_SM_10006detail11EmptyKernelIvEEvv --------------------------
	.section	.text._ZN3cub18CUB_300001_SM_10006detail11EmptyKernelIvEEvv,"ax",@progbits
	.align	128
        .global         _ZN3cub18CUB_300001_SM_10006detail11EmptyKernelIvEEvv
        .type           _ZN3cub18CUB_300001_SM_10006detail11EmptyKernelIvEEvv,@function
        .size           _ZN3cub18CUB_300001_SM_10006detail11EmptyKernelIvEEvv,(.L_x_1 - _ZN3cub18CUB_300001_SM_10006detail11EmptyKernelIvEEvv)
        .other          _ZN3cub18CUB_300001_SM_10006detail11EmptyKernelIvEEvv,@"STO_CUDA_ENTRY STV_DEFAULT"
_ZN3cub18CUB_300001_SM_10006detail11EmptyKernelIvEEvv:
.text._ZN3cub18CUB_300001_SM_10006detail11EmptyKernelIvEEvv:
[----:B------:R-:W-:Y:S01]  /*0000*/  LDC R1, c[0x0][0x37c] ;  /* 0x0000df00ff017b82 */ /* 0x000fe20000000800 */
[----:B------:R-:W-:Y:S05]  /*0010*/  EXIT ;  /* 0x000000000000794d */ /* 0x000fea0003800000 */
.L_x_0:
[----:B------:R-:W-:-:S00]  /*0020*/  BRA `(.L_x_0) ;  /* 0xfffffffc00fc7947 */ /* 0x000fc0000383ffff */
[----:B------:R-:W-:-:S00]  /*0030*/  NOP ;  /* 0x0000000000007918 */ /* 0x000fc00000000000 */
        /* <DEDUP_REMOVED lines=12> */
.L_x_1:


//--------------------- .nv.global.init           --------------------------
	.section	.nv.global.init,"aw",@progbits
	.align	4
.nv.global.init:
	.type		mrg32k3aM1SubSeq,@object
	.size		mrg32k3aM1SubSeq,(mrg32k3aM2SubSeq - mrg32k3aM1SubSeq)
mrg32k3aM1SubSeq:
        /*0000*/ 	.byte	0x0b, 0xcc, 0xee, 0x04, 0x73, 0x29, 0x8b, 0x6f, 0xf6, 0x53, 0x03, 0xf6, 0x23, 0xf6, 0xea, 0xda
        /* <DEDUP_REMOVED lines=125> */
	.type		mrg32k3aM2SubSeq,@object
	.size		mrg32k3aM2SubSeq,(mrg32k3aM1 - mrg32k3aM2SubSeq)
mrg32k3aM2SubSeq:
        /* <DEDUP_REMOVED lines=126> */
	.type		mrg32k3aM1,@object
	.size		mrg32k3aM1,(mrg32k3aM1Seq - mrg32k3aM1)
mrg32k3aM1:
        /* <DEDUP_REMOVED lines=144> */
	.type		mrg32k3aM1Seq,@object
	.size		mrg32k3aM1Seq,(mrg32k3aM2 - mrg32k3aM1Seq)
mrg32k3aM1Seq:
        /* <DEDUP_REMOVED lines=144> */
	.type		mrg32k3aM2,@object
	.size		mrg32k3aM2,(mrg32k3aM2Seq - mrg32k3aM2)
mrg32k3aM2:
        /* <DEDUP_REMOVED lines=144> */
	.type		mrg32k3aM2Seq,@object
	.size		mrg32k3aM2Seq,(precalc_xorwow_matrix - mrg32k3aM2Seq)
mrg32k3aM2Seq:
        /* <DEDUP_REMOVED lines=144> */
	.type		precalc_xorwow_matrix,@object
	.size		precalc_xorwow_matrix,(precalc_xorwow_offset_matrix - precalc_xorwow_matrix)
precalc_xorwow_matrix:
        /* <DEDUP_REMOVED lines=6400> */
	.type		precalc_xorwow_offset_matrix,@object
	.size		precalc_xorwow_offset_matrix,(.L_1 - precalc_xorwow_offset_matrix)
precalc_xorwow_offset_matrix:
        /* <DEDUP_REMOVED lines=6400> */
.L_1:


//--------------------- .nv.shared.reserved.0     --------------------------
	.section	.nv.shared.reserved.0,"aw",@nobits
	.weak		__nv_reservedSMEM_offset_0_alias
	.size		__nv_reservedSMEM_offset_0_alias, 0, 64
	.other		__nv_reservedSMEM_offset_0_alias,@"STO_CUDA_RESERVED_SHARED STV_DEFAULT"
__nv_reservedSMEM_offset_0_alias:
	.zero		0
	.zero		64


//--------------------- .nv.global                --------------------------
	.section	.nv.global,"aw",@nobits
.nv.global:
	.type		_ZN40_INTERNAL_775dc3f3_4_k_cu_dfda9a85_372796thrust24THRUST_300001_SM_1000_NS12placeholders2_8E,@object
	.size		_ZN40_INTERNAL_775dc3f3_4_k_cu_dfda9a85_372796thrust24THRUST_300001_SM_1000_NS12placeholders2_8E,(_ZN40_INTERNAL_775dc3f3_4_k_cu_dfda9a85_372794cuda3std3__442_GLOBAL__N__775dc3f3_4_k_cu_dfda9a85_372796ignoreE - _ZN40_INTERNAL_775dc3f3_4_k_cu_dfda9a85_372796thrust24THRUST_300001_SM_1000_NS12placeholders2_8E)
_ZN40_INTERNAL_775dc3f3_4_k_cu_dfda9a85_372796thrust24THRUST_300001_SM_1000_NS12placeholders2_8E:
	.zero		1
	.type		_ZN40_INTERNAL_775dc3f3_4_k_cu_dfda9a85_372794cuda3std3__442_GLOBAL__N__775dc3f3_4_k_cu_dfda9a85_372796ignoreE,@object
	.size		_ZN40_INTERNAL_775dc3f3_4_k_cu_dfda9a85_372794cuda3std3__442_GLOBAL__N__775dc3f3_4_k_cu_dfda9a85_372796ignoreE,(_ZN40_INTERNAL_775dc3f3_4_k_cu_dfda9a85_372794cuda3std6ranges3__45__cpo4dataE - _ZN40_INTERNAL_775dc3f3_4_k_cu_dfda9a85_372794cuda3std3__442_GLOBAL__N__775dc3f3_4_k_cu_dfda9a85_372796ignoreE)
_ZN40_INTERNAL_775dc3f3_4_k_cu_dfda9a85_372794cuda3std3__442_GLOBAL__N__775dc3f3_4_k_cu_dfda9a85_372796ignoreE:
	.zero		1
	.type		_ZN40_INTERNAL_775dc3f3_4_k_cu_dfda9a85_372794cuda3std6ranges3__45__cpo4dataE,@object
	.size		_ZN40_INTERNAL_775dc3f3_4_k_cu_dfda9a85_372794cuda3std6ranges3__45__cpo4dataE,(_ZN40_INTERNAL_775dc3f3_4_k_cu_dfda9a85_372796thrust24THRUST_300001_SM_1000_NS6system3cpp3parE - _ZN40_INTERNAL_775dc3f3_4_k_cu_dfda9a85_372794cuda3std6ranges3__45__cpo4dataE)
_ZN40_INTERNAL_775dc3f3_4_k_cu_dfda9a85_372794cuda3std6ranges3__45__cpo4dataE:
	.zero		1
	.type		_ZN40_INTERNAL_775dc3f3_4_k_cu_dfda9a85_372796thrust24THRUST_300001_SM_1000_NS6system3cpp3parE,@object
	.size		_ZN40_INTERNAL_775dc3f3_4_k_cu_dfda9a85_372796thrust24THRUST_300001_SM_1000_NS6system3cpp3parE,(_ZN40_INTERNAL_775dc3f3_4_k_cu_dfda9a85_372794cuda3std3__45__cpo5beginE - _ZN40_INTERNAL_775dc3f3_4_k_cu_dfda9a85_372796thrust24THRUST_300001_SM_1000_NS6system3cpp3parE)
_ZN40_INTERNAL_775dc3f3_4_k_cu_dfda9a85_372796thrust24THRUST_300001_SM_1000_NS6system3cpp3parE:
	.zero		1
	.type		_ZN40_INTERNAL_775dc3f3_4_k_cu_dfda9a85_372794cuda3std3__45__cpo5beginE,@object
	.size		_ZN40_INTERNAL_775dc3f3_4_k_cu_dfda9a85_372794cuda3std3__45__cpo5beginE,(_ZN40_INTERNAL_775dc3f3_4_k_cu_dfda9a85_372794cuda3std6ranges3__45__cpo5beginE - _ZN40_INTERNAL_775dc3f3_4_k_cu_dfda9a85_372794cuda3std3__45__cpo5beginE)
_ZN40_INTERNAL_775dc3f3_4_k_cu_dfda9a85_372794cuda3std3__45__cpo5beginE:
	.zero		1
	.type		_ZN40_INTERNAL_775dc3f3_4_k_cu_dfda9a85_372794cuda3std6ranges3__45__cpo5beginE,@object
	.size		_ZN40_INTERNAL_775dc3f3_4_k_cu_dfda9a85_372794cuda3std6ranges3__45__cpo5beginE,(_ZN40_INTERNAL_775dc3f3_4_k_cu_dfda9a85_372796thrust24THRUST_300001_SM_1000_NS6deviceE - _ZN40_INTERNAL_775dc3f3_4_k_cu_dfda9a85_372794cuda3std6ranges3__45__cpo5beginE)
_ZN40_INTERNAL_775dc3f3_4_k_cu_dfda9a85_372794cuda3std6ranges3__45__cpo5beginE:
	.zero		1
	.type		_ZN40_INTERNAL_775dc3f3_4_k_cu_dfda9a85_372796thrust24THRUST_300001_SM_1000_NS6deviceE,@object
	.size		_ZN40_INTERNAL_775dc3f3_4_k_cu_dfda9a85_372796thrust24THRUST_300001_SM_1000_NS6deviceE,(_ZN40_INTERNAL_775dc3f3_4_k_cu_dfda9a85_372794cuda3std3__47nulloptE - _ZN40_INTERNAL_775dc3f3_4_k_cu_dfda9a85_372796thrust24THRUST_300001_SM_1000_NS6deviceE)
_ZN40_INTERNAL_775dc3f3_4_k_cu_dfda9a85_372796thrust24THRUST_300001_SM_1000_NS6deviceE:
	.zero		1
	.type		_ZN40_INTERNAL_775dc3f3_4_k_cu_dfda9a85_372794cuda3std3__47nulloptE,@object
	.size		_ZN40_INTERNAL_775dc3f3_4_k_cu_dfda9a85_372794cuda3std3__47nulloptE,(_ZN40_INTERNAL_775dc3f3_4_k_cu_dfda9a85_372794cuda3std6ranges3__45__cpo8distanceE - _ZN40_INTERNAL_775dc3f3_4_k_cu_dfda9a85_372794cuda3std3__47nulloptE)
_ZN40_INTERNAL_775dc3f3_4_k_cu_dfda9a85_372794cuda3std3__47nulloptE:
	.zero		1
	.type		_ZN40_INTERNAL_775dc3f3_4_k_cu_dfda9a85_372794cuda3std6ranges3__45__cpo8distanceE,@object
	.size		_ZN40_INTERNAL_775dc3f3_4_k_cu_dfda9a85_372794cuda3std6ranges3__45__cpo8distanceE,(_ZN40_INTERNAL_775dc3f3_4_k_cu_dfda9a85_372796thrust24THRUST_300001_SM_1000_NS12placeholders2_4E - _ZN40_INTERNAL_775dc3f3_4_k_cu_dfda9a85_372794cuda3std6ranges3__45__cpo8distanceE)
_ZN40_INTERNAL_775dc3f3_4_k_cu_dfda9a85_372794cuda3std6ranges3__45__cpo8distanceE:
	.zero		1
	.type		_ZN40_INTERNAL_775dc3f3_4_k_cu_dfda9a85_372796thrust24THRUST_300001_SM_1000_NS12placeholders2_4E,@object
	.size		_ZN40_INTERNAL_775dc3f3_4_k_cu_dfda9a85_372796thrust24THRUST_300001_SM_1000_NS12placeholders2_4E,(_ZN40_INTERNAL_775dc3f3_4_k_cu_dfda9a85_372794cuda3std3__45__cpo6rbeginE - _ZN40_INTERNAL_775dc3f3_4_k_cu_dfda9a85_372796thrust24THRUST_300001_SM_1000_NS12placeholders2_4E)
_ZN40_INTERNAL_775dc3f3_4_k_cu_dfda9a85_372796thrust24THRUST_300001_SM_1000_NS12placeholders2_4E:
	.zero		1
	.type		_ZN40_INTERNAL_775dc3f3_4_k_cu_dfda9a85_372794cuda3std3__45__cpo6rbeginE,@object
	.size		_ZN40_INTERNAL_775dc3f3_4_k_cu_dfda9a85_372794cuda3std3__45__cpo6rbeginE,(_ZN40_INTERNAL_775dc3f3_4_k_cu_dfda9a85_372794cuda3std6ranges3__45__cpo7advanceE - _ZN40_INTERNAL_775dc3f3_4_k_cu_dfda9a85_372794cuda3std3__45__cpo6rbeginE)
_ZN40_INTERNAL_775dc3f3_4_k_cu_dfda9a85_372794cuda3std3__45__cpo6rbeginE:
	.zero		1
	.type		_ZN40_INTERNAL_775dc3f3_4_k_cu_dfda9a85_372794cuda3std6ranges3__45__cpo7advanceE,@object
	.size		_ZN40_INTERNAL_775dc3f3_4_k_cu_dfda9a85_372794cuda3std6ranges3__45__cpo7advanceE,(_ZN40_INTERNAL_775dc3f3_4_k_cu_dfda9a85_372796thrust24THRUST_300001_SM_1000_NS12placeholders3_10E - _ZN40_INTERNAL_775dc3f3_4_k_cu_dfda9a85_372794cuda3std6ranges3__45__cpo7advanceE)
_ZN40_INTERNAL_775dc3f3_4_k_cu_dfda9a85_372794cuda3std6ranges3__45__cpo7advanceE:
	.zero		1
	.type		_ZN40_INTERNAL_775dc3f3_4_k_cu_dfda9a85_372796thrust24THRUST_300001_SM_1000_NS12placeholders3_10E,@object
	.size		_ZN40_INTERNAL_775dc3f3_4_k_cu_dfda9a85_372796thrust24THRUST_300001_SM_1000_NS12placeholders3_10E,(_ZN40_INTERNAL_775dc3f3_4_k_cu_dfda9a85_372794cuda3std3__48in_placeE - _ZN40_INTERNAL_775dc3f3_4_k_cu_dfda9a85_372796thrust24THRUST_300001_SM_1000_NS12placeholders3_10E)
_ZN40_INTERNAL_775dc3f3_4_k_cu_dfda9a85_372796thrust24THRUST_300001_SM_1000_NS12placeholders3_10E:
	.zero		1
	.type		_ZN40_INTERNAL_775dc3f3_4_k_cu_dfda9a85_372794cuda3std3__48in_placeE,@object
	.size		_ZN40_INTERNAL_775dc3f3_4_k_cu_dfda9a85_372794cuda3std3__48in_placeE,(_ZN40_INTERNAL_775dc3f3_4_k_cu_dfda9a85_372794cuda3std6ranges3__45__cpo4sizeE - _ZN40_INTERNAL_775dc3f3_4_k_cu_dfda9a85_372794cuda3std3__48in_placeE)
_ZN40_INTERNAL_775dc3f3_4_k_cu_dfda9a85_372794cuda3std3__48in_placeE:
	.zero		1
	.type		_ZN40_INTERNAL_775dc3f3_4_k_cu_dfda9a85_372794cuda3std6ranges3__45__cpo4sizeE,@object
	.size		_ZN40_INTERNAL_775dc3f3_4_k_cu_dfda9a85_372794cuda3std6ranges3__45__cpo4sizeE,(_ZN40_INTERNAL_775dc3f3_4_k_cu_dfda9a85_372796thrust24THRUST_300001_SM_1000_NS12placeholders2_2E - _ZN40_INTERNAL_775dc3f3_4_k_cu_dfda9a85_372794cuda3std6ranges3__45__cpo4sizeE)
_ZN40_INTERNAL_775dc3f3_4_k_cu_dfda9a85_372794cuda3std6ranges3__45__cpo4sizeE:
	.zero		1
	.type		_ZN40_INTERNAL_775dc3f3_4_k_cu_dfda9a85_372796thrust24THRUST_300001_SM_1000_NS12placeholders2_2E,@object
	.size		_ZN40_INTERNAL_775dc3f3_4_k_cu_dfda9a85_372796thrust24THRUST_300001_SM_1000_NS12placeholders2_2E,(_ZN40_INTERNAL_775dc3f3_4_k_cu_dfda9a85_372794cuda3std3__45__cpo6cbeginE - _ZN40_INTERNAL_775dc3f3_4_k_cu_dfda9a85_372796thrust24THRUST_300001_SM_1000_NS12placeholders2_2E)
_ZN40_INTERNAL_775dc3f3_4_k_cu_dfda9a85_372796thrust24THRUST_300001_SM_1000_NS12placeholders2_2E:
	.zero		1
	.type		_ZN40_INTERNAL_775dc3f3_4_k_cu_dfda9a85_372794cuda3std3__45__cpo6cbeginE,@object
	.size		_ZN40_INTERNAL_775dc3f3_4_k_cu_dfda9a85_372794cuda3std3__45__cpo6cbeginE,(_ZN40_INTERNAL_775dc3f3_4_k_cu_dfda9a85_372794cuda3std6ranges3__45__cpo6cbeginE - _ZN40_INTERNAL_775dc3f3_4_k_cu_dfda9a85_372794cuda3std3__45__cpo6cbeginE)
_ZN40_INTERNAL_775dc3f3_4_k_cu_dfda9a85_372794cuda3std3__45__cpo6cbeginE:
	.zero		1
	.type		_ZN40_INTERNAL_775dc3f3_4_k_cu_dfda9a85_372794cuda3std6ranges3__45__cpo6cbeginE,@object
	.size		_ZN40_INTERNAL_775dc3f3_4_k_cu_dfda9a85_372794cuda3std6ranges3__45__cpo6cbeginE,(_ZN40_INTERNAL_775dc3f3_4_k_cu_dfda9a85_372796thrust24THRUST_300001_SM_1000_NS12placeholders2_6E - _ZN40_INTERNAL_775dc3f3_4_k_cu_dfda9a85_372794cuda3std6ranges3__45__cpo6cbeginE)
_ZN40_INTERNAL_775dc3f3_4_k_cu_dfda9a85_372794cuda3std6ranges3__45__cpo6cbeginE:
	.zero		1
	.type		_ZN40_INTERNAL_775dc3f3_4_k_cu_dfda9a85_372796thrust24THRUST_300001_SM_1000_NS12placeholders2_6E,@object
	.size		_ZN40_INTERNAL_775dc3f3_4_k_cu_dfda9a85_372796thrust24THRUST_300001_SM_1000_NS12placeholders2_6E,(_ZN40_INTERNAL_775dc3f3_4_k_cu_dfda9a85_372794cuda3std3__45__cpo7crbeginE - _ZN40_INTERNAL_775dc3f3_4_k_cu_dfda9a85_372796thrust24THRUST_300001_SM_1000_NS12placeholders2_6E)
_ZN40_INTERNAL_775dc3f3_4_k_cu_dfda9a85_372796thrust24THRUST_300001_SM_1000_NS12placeholders2_6E:
	.zero		1
	.type		_ZN40_INTERNAL_775dc3f3_4_k_cu_dfda9a85_372794cuda3std3__45__cpo7crbeginE,@object
	.size		_ZN40_INTERNAL_775dc3f3_4_k_cu_dfda9a85_372794cuda3std3__45__cpo7crbeginE,(_ZN40_INTERNAL_775dc3f3_4_k_cu_dfda9a85_372794cuda3std6ranges3__45__cpo4nextE - _ZN40_INTERNAL_775dc3f3_4_k_cu_dfda9a85_372794cuda3std3__45__cpo7crbeginE)
_ZN40_INTERNAL_775dc3f3_4_k_cu_dfda9a85_372794cuda3std3__45__cpo7crbeginE:
	.zero		1
	.type		_ZN40_INTERNAL_775dc3f3_4_k_cu_dfda9a85_372794cuda3std6ranges3__45__cpo4nextE,@object
	.size		_ZN40_INTERNAL_775dc3f3_4_k_cu_dfda9a85_372794cuda3std6ranges3__45__cpo4nextE,(_ZN40_INTERNAL_775dc3f3_4_k_cu_dfda9a85_372794cuda3std6ranges3__45__cpo4swapE - _ZN40_INTERNAL_775dc3f3_4_k_cu_dfda9a85_372794cuda3std6ranges3__45__cpo4nextE)
_ZN40_INTERNAL_775dc3f3_4_k_cu_dfda9a85_372794cuda3std6ranges3__45__cpo4nextE:
	.zero		1
	.type		_ZN40_INTERNAL_775dc3f3_4_k_cu_dfda9a85_372794cuda3std6ranges3__45__cpo4swapE,@object
	.size		_ZN40_INTERNAL_775dc3f3_4_k_cu_dfda9a85_372794cuda3std6ranges3__45__cpo4swapE,(_ZN40_INTERNAL_775dc3f3_4_k_cu_dfda9a85_372796thrust24THRUST_300001_SM_1000_NS8cuda_cub10par_nosyncE - _ZN40_INTERNAL_775dc3f3_4_k_cu_dfda9a85_372794cuda3std6ranges3__45__cpo4swapE)
_ZN40_INTERNAL_775dc3f3_4_k_cu_dfda9a85_372794cuda3std6ranges3__45__cpo4swapE:
	.zero		1
	.type		_ZN40_INTERNAL_775dc3f3_4_k_cu_dfda9a85_372796thrust24THRUST_300001_SM_1000_NS8cuda_cub10par_nosyncE,@object
	.size		_ZN40_INTERNAL_775dc3f3_4_k_cu_dfda9a85_372796thrust24THRUST_300001_SM_1000_NS8cuda_cub10par_nosyncE,(_ZN40_INTERNAL_775dc3f3_4_k_cu_dfda9a85_372796thrust24THRUST_300001_SM_1000_NS3seqE - _ZN40_INTERNAL_775dc3f3_4_k_cu_dfda9a85_372796thrust24THRUST_300001_SM_1000_NS8cuda_cub10par_nosyncE)
_ZN40_INTERNAL_775dc3f3_4_k_cu_dfda9a85_372796thrust24THRUST_300001_SM_1000_NS8cuda_cub10par_nosyncE:
	.zero		1
	.type		_ZN40_INTERNAL_775dc3f3_4_k_cu_dfda9a85_372796thrust24THRUST_300001_SM_1000_NS3seqE,@object
	.size		_ZN40_INTERNAL_775dc3f3_4_k_cu_dfda9a85_372796thrust24THRUST_300001_SM_1000_NS3seqE,(_ZN40_INTERNAL_775dc3f3_4_k_cu_dfda9a85_372794cuda3std3__420unreachable_sentinelE - _ZN40_INTERNAL_775dc3f3_4_k_cu_dfda9a85_372796thrust24THRUST_300001_SM_1000_NS3seqE)
_ZN40_INTERNAL_775dc3f3_4_k_cu_dfda9a85_372796thrust24THRUST_300001_SM_1000_NS3seqE:
	.zero		1
	.type		_ZN40_INTERNAL_775dc3f3_4_k_cu_dfda9a85_372794cuda3std3__420unreachable_sentinelE,@object
	.size		_ZN40_INTERNAL_775dc3f3_4_k_cu_dfda9a85_372794cuda3std3__420unreachable_sentinelE,(_ZN40_INTERNAL_775dc3f3_4_k_cu_dfda9a85_372794cuda3std6ranges3__45__cpo5ssizeE - _ZN40_INTERNAL_775dc3f3_4_k_cu_dfda9a85_372794cuda3std3__420unreachable_sentinelE)
_ZN40_INTERNAL_775dc3f3_4_k_cu_dfda9a85_372794cuda3std3__420unreachable_sentinelE:
	.zero		1
	.type		_ZN40_INTERNAL_775dc3f3_4_k_cu_dfda9a85_372794cuda3std6ranges3__45__cpo5ssizeE,@object
	.size		_ZN40_INTERNAL_775dc3f3_4_k_cu_dfda9a85_372794cuda3std6ranges3__45__cpo5ssizeE,(_ZN40_INTERNAL_775dc3f3_4_k_cu_dfda9a85_372796thrust24THRUST_300001_SM_1000_NS12placeholders2_3E - _ZN40_INTERNAL_775dc3f3_4_k_cu_dfda9a85_372794cuda3std6ranges3__45__cpo5ssizeE)
_ZN40_INTERNAL_775dc3f3_4_k_cu_dfda9a85_372794cuda3std6ranges3__45__cpo5ssizeE:
	.zero		1
	.type		_ZN40_INTERNAL_775dc3f3_4_k_cu_dfda9a85_372796thrust24THRUST_300001_SM_1000_NS12placeholders2_3E,@object
	.size		_ZN40_INTERNAL_775dc3f3_4_k_cu_dfda9a85_372796thrust24THRUST_300001_SM_1000_NS12placeholders2_3E,(_ZN40_INTERNAL_775dc3f3_4_k_cu_dfda9a85_372794cuda3std3__45__cpo4cendE - _ZN40_INTERNAL_775dc3f3_4_k_cu_dfda9a85_372796thrust24THRUST_300001_SM_1000_NS12placeholders2_3E)
_ZN40_INTERNAL_775dc3f3_4_k_cu_dfda9a85_372796thrust24THRUST_300001_SM_1000_NS12placeholders2_3E:
	.zero		1
	.type		_ZN40_INTERNAL_775dc3f3_4_k_cu_dfda9a85_372794cuda3std3__45__cpo4cendE,@object
	.size		_ZN40_INTERNAL_775dc3f3_4_k_cu_dfda9a85_372794cuda3std3__45__cpo4cendE,(_ZN40_INTERNAL_775dc3f3_4_k_cu_dfda9a85_372794cuda3std6ranges3__45__cpo4cendE - _ZN40_INTERNAL_775dc3f3_4_k_cu_dfda9a85_372794cuda3std3__45__cpo4cendE)
_ZN40_INTERNAL_775dc3f3_4_k_cu_dfda9a85_372794cuda3std3__45__cpo4cendE:
	.zero		1
	.type		_ZN40_INTERNAL_775dc3f3_4_k_cu_dfda9a85_372794cuda3std6ranges3__45__cpo4cendE,@object
	.size		_ZN40_INTERNAL_775dc3f3_4_k_cu_dfda9a85_372794cuda3std6ranges3__45__cpo4cendE,(_ZN40_INTERNAL_775dc3f3_4_k_cu_dfda9a85_372796thrust24THRUST_300001_SM_1000_NS12placeholders2_7E - _ZN40_INTERNAL_775dc3f3_4_k_cu_dfda9a85_372794cuda3std6ranges3__45__cpo4cendE)
_ZN40_INTERNAL_775dc3f3_4_k_cu_dfda9a85_372794cuda3std6ranges3__45__cpo4cendE:
	.zero		1
	.type		_ZN40_INTERNAL_775dc3f3_4_k_cu_dfda9a85_372796thrust24THRUST_300001_SM_1000_NS12placeholders2_7E,@object
	.size		_ZN40_INTERNAL_775dc3f3_4_k_cu_dfda9a85_372796thrust24THRUST_300001_SM_1000_NS12placeholders2_7E,(_ZN40_INTERNAL_775dc3f3_4_k_cu_dfda9a85_372794cuda3std3__45__cpo5crendE - _ZN40_INTERNAL_775dc3f3_4_k_cu_dfda9a85_372796thrust24THRUST_300001_SM_1000_NS12placeholders2_7E)
_ZN40_INTERNAL_775dc3f3_4_k_cu_dfda9a85_372796thrust24THRUST_300001_SM_1000_NS12placeholders2_7E:
	.zero		1
	.type		_ZN40_INTERNAL_775dc3f3_4_k_cu_dfda9a85_372794cuda3std3__45__cpo5crendE,@object
	.size		_ZN40_INTERNAL_775dc3f3_4_k_cu_dfda9a85_372794cuda3std3__45__cpo5crendE,(_ZN40_INTERNAL_775dc3f3_4_k_cu_dfda9a85_372794cuda3std6ranges3__45__cpo4prevE - _ZN40_INTERNAL_775dc3f3_4_k_cu_dfda9a85_372794cuda3std3__45__cpo5crendE)
_ZN40_INTERNAL_775dc3f3_4_k_cu_dfda9a85_372794cuda3std3__45__cpo5crendE:
	.zero		1
	.type		_ZN40_INTERNAL_775dc3f3_4_k_cu_dfda9a85_372794cuda3std6ranges3__45__cpo4prevE,@object
	.size		_ZN40_INTERNAL_775dc3f3_4_k_cu_dfda9a85_372794cuda3std6ranges3__45__cpo4prevE,(_ZN40_INTERNAL_775dc3f3_4_k_cu_dfda9a85_372794cuda3std6ranges3__45__cpo9iter_moveE - _ZN40_INTERNAL_775dc3f3_4_k_cu_dfda9a85_372794cuda3std6ranges3__45__cpo4prevE)
_ZN40_INTERNAL_775dc3f3_4_k_cu_dfda9a85_372794cuda3std6ranges3__45__cpo4prevE:
	.zero		1
	.type		_ZN40_INTERNAL_775dc3f3_4_k_cu_dfda9a85_372794cuda3std6ranges3__45__cpo9iter_moveE,@object
	.size		_ZN40_INTERNAL_775dc3f3_4_k_cu_dfda9a85_372794cuda3std6ranges3__45__cpo9iter_moveE,(_ZN40_INTERNAL_775dc3f3_4_k_cu_dfda9a85_372796thrust24THRUST_300001_SM_1000_NS6system6detail10sequential3seqE - _ZN40_INTERNAL_775dc3f3_4_k_cu_dfda9a85_372794cuda3std6ranges3__45__cpo9iter_moveE)
_ZN40_INTERNAL_775dc3f3_4_k_cu_dfda9a85_372794cuda3std6ranges3__45__cpo9iter_moveE:
	.zero		1
	.type		_ZN40_INTERNAL_775dc3f3_4_k_cu_dfda9a85_372796thrust24THRUST_300001_SM_1000_NS6system6detail10sequential3seqE,@object
	.size		_ZN40_INTERNAL_775dc3f3_4_k_cu_dfda9a85_372796thrust24THRUST_300001_SM_1000_NS6system6detail10sequential3seqE,(_ZN40_INTERNAL_775dc3f3_4_k_cu_dfda9a85_372796thrust24THRUST_300001_SM_1000_NS12placeholders2_9E - _ZN40_INTERNAL_775dc3f3_4_k_cu_dfda9a85_372796thrust24THRUST_300001_SM_1000_NS6system6detail10sequential3seqE)
_ZN40_INTERNAL_775dc3f3_4_k_cu_dfda9a85_372796thrust24THRUST_300001_SM_1000_NS6system6detail10sequential3seqE:
	.zero		1
	.type		_ZN40_INTERNAL_775dc3f3_4_k_cu_dfda9a85_372796thrust24THRUST_300001_SM_1000_NS12placeholders2_9E,@object
	.size		_ZN40_INTERNAL_775dc3f3_4_k_cu_dfda9a85_372796thrust24THRUST_300001_SM_1000_NS12placeholders2_9E,(_ZN40_INTERNAL_775dc3f3_4_k_cu_dfda9a85_372794cuda3std3__419piecewise_constructE - _ZN40_INTERNAL_775dc3f3_4_k_cu_dfda9a85_372796thrust24THRUST_300001_SM_1000_NS12placeholders2_9E)
_ZN40_INTERNAL_775dc3f3_4_k_cu_dfda9a85_372796thrust24THRUST_300001_SM_1000_NS12placeholders2_9E:
	.zero		1
	.type		_ZN40_INTERNAL_775dc3f3_4_k_cu_dfda9a85_372794cuda3std3__419piecewise_constructE,@object
	.size		_ZN40_INTERNAL_775dc3f3_4_k_cu_dfda9a85_372794cuda3std3__419piecewise_constructE,(_ZN40_INTERNAL_775dc3f3_4_k_cu_dfda9a85_372794cuda3std6ranges3__45__cpo5cdataE - _ZN40_INTERNAL_775dc3f3_4_k_cu_dfda9a85_372794cuda3std3__419piecewise_constructE)
_ZN40_INTERNAL_775dc3f3_4_k_cu_dfda9a85_372794cuda3std3__419piecewise_constructE:
	.zero		1
	.type		_ZN40_INTERNAL_775dc3f3_4_k_cu_dfda9a85_372794cuda3std6ranges3__45__cpo5cdataE,@object
	.size		_ZN40_INTERNAL_775dc3f3_4_k_cu_dfda9a85_372794cuda3std6ranges3__45__cpo5cdataE,(_ZN40_INTERNAL_775dc3f3_4_k_cu_dfda9a85_372796thrust24THRUST_300001_SM_1000_NS12placeholders2_1E - _ZN40_INTERNAL_775dc3f3_4_k_cu_dfda9a85_372794cuda3std6ranges3__45__cpo5cdataE)
_ZN40_INTERNAL_775dc3f3_4_k_cu_dfda9a85_372794cuda3std6ranges3__45__cpo5cdataE:
	.zero		1
	.type		_ZN40_INTERNAL_775dc3f3_4_k_cu_dfda9a85_372796thrust24THRUST_300001_SM_1000_NS12placeholders2_1E,@object
	.size		_ZN40_INTERNAL_775dc3f3_4_k_cu_dfda9a85_372796thrust24THRUST_300001_SM_1000_NS12placeholders2_1E,(_ZN40_INTERNAL_775dc3f3_4_k_cu_dfda9a85_372794cuda3std3__45__cpo3endE - _ZN40_INTERNAL_775dc3f3_4_k_cu_dfda9a85_372796thrust24THRUST_300001_SM_1000_NS12placeholders2_1E)
_ZN40_INTERNAL_775dc3f3_4_k_cu_dfda9a85_372796thrust24THRUST_300001_SM_1000_NS12placeholders2_1E:
	.zero		1
	.type		_ZN40_INTERNAL_775dc3f3_4_k_cu_dfda9a85_372794cuda3std3__45__cpo3endE,@object
	.size		_ZN40_INTERNAL_775dc3f3_4_k_cu_dfda9a85_372794cuda3std3__45__cpo3endE,(_ZN40_INTERNAL_775dc3f3_4_k_cu_dfda9a85_372794cuda3std6ranges3__45__cpo3endE - _ZN40_INTERNAL_775dc3f3_4_k_cu_dfda9a85_372794cuda3std3__45__cpo3endE)
_ZN40_INTERNAL_775dc3f3_4_k_cu_dfda9a85_372794cuda3std3__45__cpo3endE:
	.zero		1
	.type		_ZN40_INTERNAL_775dc3f3_4_k_cu_dfda9a85_372794cuda3std6ranges3__45__cpo3endE,@object
	.size		_ZN40_INTERNAL_775dc3f3_4_k_cu_dfda9a85_372794cuda3std6ranges3__45__cpo3endE,(_ZN40_INTERNAL_775dc3f3_4_k_cu_dfda9a85_372796thrust24THRUST_300001_SM_1000_NS12placeholders2_5E - _ZN40_INTERNAL_775dc3f3_4_k_cu_dfda9a85_372794cuda3std6ranges3__45__cpo3endE)
_ZN40_INTERNAL_775dc3f3_4_k_cu_dfda9a85_372794cuda3std6ranges3__45__cpo3endE:
	.zero		1
	.type		_ZN40_INTERNAL_775dc3f3_4_k_cu_dfda9a85_372796thrust24THRUST_300001_SM_1000_NS12placeholders2_5E,@object
	.size		_ZN40_INTERNAL_775dc3f3_4_k_cu_dfda9a85_372796thrust24THRUST_300001_SM_1000_NS12placeholders2_5E,(_ZN40_INTERNAL_775dc3f3_4_k_cu_dfda9a85_372794cuda3std3__45__cpo4rendE - _ZN40_INTERNAL_775dc3f3_4_k_cu_dfda9a85_372796thrust24THRUST_300001_SM_1000_NS12placeholders2_5E)
_ZN40_INTERNAL_775dc3f3_4_k_cu_dfda9a85_372796thrust24THRUST_300001_SM_1000_NS12placeholders2_5E:
	.zero		1
	.type		_ZN40_INTERNAL_775dc3f3_4_k_cu_dfda9a85_372794cuda3std3__45__cpo4rendE,@object
	.size		_ZN40_INTERNAL_775dc3f3_4_k_cu_dfda9a85_372794cuda3std3__45__cpo4rendE,(_ZN40_INTERNAL_775dc3f3_4_k_cu_dfda9a85_372794cuda3std6ranges3__45__cpo9iter_swapE - _ZN40_INTERNAL_775dc3f3_4_k_cu_dfda9a85_372794cuda3std3__45__cpo4rendE)
_ZN40_INTERNAL_775dc3f3_4_k_cu_dfda9a85_372794cuda3std3__45__cpo4rendE:
	.zero		1
	.type		_ZN40_INTERNAL_775dc3f3_4_k_cu_dfda9a85_372794cuda3std6ranges3__45__cpo9iter_swapE,@object
	.size		_ZN40_INTERNAL_775dc3f3_4_k_cu_dfda9a85_372794cuda3std6ranges3__45__cpo9iter_swapE,(_ZN40_INTERNAL_775dc3f3_4_k_cu_dfda9a85_372794cuda3std3__48unexpectE - _ZN40_INTERNAL_775dc3f3_4_k_cu_dfda9a85_372794cuda3std6ranges3__45__cpo9iter_swapE)
_ZN40_INTERNAL_775dc3f3_4_k_cu_dfda9a85_372794cuda3std6ranges3__45__cpo9iter_swapE:
	.zero		1
	.type		_ZN40_INTERNAL_775dc3f3_4_k_cu_dfda9a85_372794cuda3std3__48unexpectE,@object
	.size		_ZN40_INTERNAL_775dc3f3_4_k_cu_dfda9a85_372794cuda3std3__48unexpectE,(_ZN40_INTERNAL_775dc3f3_4_k_cu_dfda9a85_372796thrust24THRUST_300001_SM_1000_NS8cuda_cub3parE - _ZN40_INTERNAL_775dc3f3_4_k_cu_dfda9a85_372794cuda3std3__48unexpectE)
_ZN40_INTERNAL_775dc3f3_4_k_cu_dfda9a85_372794cuda3std3__48unexpectE:
	.zero		1
	.type		_ZN40_INTERNAL_775dc3f3_4_k_cu_dfda9a85_372796thrust24THRUST_300001_SM_1000_NS8cuda_cub3parE,@object
	.size		_ZN40_INTERNAL_775dc3f3_4_k_cu_dfda9a85_372796thrust24THRUST_300001_SM_1000_NS8cuda_cub3parE,(.L_38 - _ZN40_INTERNAL_775dc3f3_4_k_cu_dfda9a85_372796thrust24THRUST_300001_SM_1000_NS8cuda_cub3parE)
_ZN40_INTERNAL_775dc3f3_4_k_cu_dfda9a85_372796thrust24THRUST_300001_SM_1000_NS8cuda_cub3parE:
	.zero		1
.L_38:


//--------------------- .nv.constant0._ZN3cub18CUB_300001_SM_10006detail11EmptyKernelIvEEvv --------------------------
	.section	.nv.constant0._ZN3cub18CUB_300001_SM_10006detail11EmptyKernelIvEEvv,"a",@progbits
	.sectionflags	@""
	.align	4
.nv.constant0._ZN3cub18CUB_300001_SM_10006detail11EmptyKernelIvEEvv:
	.zero		896


//--------------------- SYMBOLS --------------------------

	.type		.nv.reservedSmem.offset0,@object
	.size		.nv.reservedSmem.offset0,0x4
